	.headerflags	@"EF_CUDA_TEXMODE_UNIFIED EF_CUDA_64BIT_ADDRESS EF_CUDA_ACCELERATORS EF_CUDA_SM90 EF_CUDA_VIRTUAL_SM(EF_CUDA_SM90)"
	.elftype	@"ET_EXEC"


//--------------------- .nv.info                  --------------------------
	.section	.nv.info,"",@"SHT_CUDA_INFO"
	.align	4


	//----- nvinfo : EIATTR_REGCOUNT
	.align		4
        /*0000*/ 	.byte	0x04, 0x2f
        /*0002*/ 	.short	(.L_3 - .L_2)
	.align		4
.L_2:
        /*0004*/ 	.word	index@(triton_poi_fused__native_batch_norm_legit_no_training_relu_1)
        /*0008*/ 	.word	0x00000012


	//----- nvinfo : EIATTR_MIN_STACK_SIZE
	.align		4
.L_3:
        /*000c*/ 	.byte	0x04, 0x12
        /*000e*/ 	.short	(.L_5 - .L_4)
	.align		4
.L_4:
        /*0010*/ 	.word	index@(triton_poi_fused__native_batch_norm_legit_no_training_relu_1)
        /*0014*/ 	.word	0x00000000


	//----- nvinfo : EIATTR_FRAME_SIZE
	.align		4
.L_5:
        /*0018*/ 	.byte	0x04, 0x11
        /*001a*/ 	.short	(.L_7 - .L_6)
	.align		4
.L_6:
        /*001c*/ 	.word	index@(triton_poi_fused__native_batch_norm_legit_no_training_relu_1)
        /*0020*/ 	.word	0x00000000


	//----- nvinfo : EIATTR_MIN_STACK_SIZE
	.align		4
.L_7:
        /*0024*/ 	.byte	0x04, 0x12
        /*0026*/ 	.short	(.L_9 - .L_8)
	.align		4
.L_8:
        /*0028*/ 	.word	index@(triton_poi_fused__native_batch_norm_legit_no_training_relu_1)
        /*002c*/ 	.word	0x00000000
.L_9:


//--------------------- .nv.info.triton_poi_fused__native_batch_norm_legit_no_training_relu_1 --------------------------
	.section	.nv.info.triton_poi_fused__native_batch_norm_legit_no_training_relu_1,"",@"SHT_CUDA_INFO"
	.sectionflags	@""
	.align	4


	//----- nvinfo : EIATTR_CUDA_API_VERSION
	.align		4
        /*0000*/ 	.byte	0x04, 0x37
        /*0002*/ 	.short	(.L_11 - .L_10)
.L_10:
        /*0004*/ 	.word	0x0000007c


	//----- nvinfo : EIATTR_KPARAM_INFO
	.align		4
.L_11:
        /*0008*/ 	.byte	0x04, 0x17
        /*000a*/ 	.short	(.L_13 - .L_12)
.L_12:
        /*000c*/ 	.word	0x00000000
        /*0010*/ 	.short	0x0006
        /*0012*/ 	.short	0x0030
        /*0014*/ 	.byte	0x00, 0xf0, 0x11, 0x00


	//----- nvinfo : EIATTR_KPARAM_INFO
	.align		4
.L_13:
        /*0018*/ 	.byte	0x04, 0x17
        /*001a*/ 	.short	(.L_15 - .L_14)
.L_14:
        /*001c*/ 	.word	0x00000000
        /*0020*/ 	.short	0x0005
        /*0022*/ 	.short	0x0028
        /*0024*/ 	.byte	0x00, 0xf4, 0x21, 0x00


	//----- nvinfo : EIATTR_KPARAM_INFO
	.align		4
.L_15:
        /*0028*/ 	.byte	0x04, 0x17
        /*002a*/ 	.short	(.L_17 - .L_16)
.L_16:
        /*002c*/ 	.word	0x00000000
        /*0030*/ 	.short	0x0004
        /*0032*/ 	.short	0x0020
        /*0034*/ 	.byte	0x00, 0xf4, 0x21, 0x00


	//----- nvinfo : EIATTR_KPARAM_INFO
	.align		4
.L_17:
        /*0038*/ 	.byte	0x04, 0x17
        /*003a*/ 	.short	(.L_19 - .L_18)
.L_18:
        /*003c*/ 	.word	0x00000000
        /*0040*/ 	.short	0x0003
        /*0042*/ 	.short	0x0018
        /*0044*/ 	.byte	0x00, 0xf4, 0x21, 0x00


	//----- nvinfo : EIATTR_KPARAM_INFO
	.align		4
.L_19:
        /*0048*/ 	.byte	0x04, 0x17
        /*004a*/ 	.short	(.L_21 - .L_20)
.L_20:
        /*004c*/ 	.word	0x00000000
        /*0050*/ 	.short	0x0002
        /*0052*/ 	.short	0x0010
        /*0054*/ 	.byte	0x00, 0xf4, 0x21, 0x00


	//----- nvinfo : EIATTR_KPARAM_INFO
	.align		4
.L_21:
        /*0058*/ 	.byte	0x04, 0x17
        /*005a*/ 	.short	(.L_23 - .L_22)
.L_22:
        /*005c*/ 	.word	0x00000000
        /*0060*/ 	.short	0x0001
        /*0062*/ 	.short	0x0008
        /*0064*/ 	.byte	0x00, 0xf4, 0x21, 0x00


	//----- nvinfo : EIATTR_KPARAM_INFO
	.align		4
.L_23:
        /*0068*/ 	.byte	0x04, 0x17
        /*006a*/ 	.short	(.L_25 - .L_24)
.L_24:
        /*006c*/ 	.word	0x00000000
        /*0070*/ 	.short	0x0000
        /*0072*/ 	.short	0x0000
        /*0074*/ 	.byte	0x00, 0xf4, 0x21, 0x00


	//----- nvinfo : EIATTR_SPARSE_MMA_MASK
	.align		4
.L_25:
        /*0078*/ 	.byte	0x03, 0x50
        /*007a*/ 	.short	0x0000


	//----- nvinfo : EIATTR_MAXREG_COUNT
	.align		4
        /*007c*/ 	.byte	0x03, 0x1b
        /*007e*/ 	.short	0x00ff


	//----- nvinfo : EIATTR_EXIT_INSTR_OFFSETS
	.align		4
        /*0080*/ 	.byte	0x04, 0x1c
        /*0082*/ 	.short	(.L_27 - .L_26)


	//   ....[0]....
.L_26:
        /*0084*/ 	.word	0x00000320


	//   ....[1]....
        /*0088*/ 	.word	0x00000340


	//----- nvinfo : EIATTR_REQNTID
	.align		4
.L_27:
        /*008c*/ 	.byte	0x04, 0x10
        /*008e*/ 	.short	(.L_29 - .L_28)
.L_28:
        /*0090*/ 	.word	0x00000080
        /*0094*/ 	.word	0x00000001
        /*0098*/ 	.word	0x00000001


	//----- nvinfo : EIATTR_CBANK_PARAM_SIZE
	.align		4
.L_29:
        /*009c*/ 	.byte	0x03, 0x19
        /*009e*/ 	.short	0x0034


	//----- nvinfo : EIATTR_PARAM_CBANK
	.align		4
        /*00a0*/ 	.byte	0x04, 0x0a
        /*00a2*/ 	.short	(.L_31 - .L_30)
	.align		4
.L_30:
        /*00a4*/ 	.word	index@(.nv.constant0.triton_poi_fused__native_batch_norm_legit_no_training_relu_1)
        /*00a8*/ 	.short	0x0210
        /*00aa*/ 	.short	0x0034


	//----- nvinfo : EIATTR_SW_WAR
	.align		4
.L_31:
        /*00ac*/ 	.byte	0x04, 0x36
        /*00ae*/ 	.short	(.L_33 - .L_32)
.L_32:
        /*00b0*/ 	.word	0x00000008
.L_33:


//--------------------- .nv.callgraph             --------------------------
	.section	.nv.callgraph,"",@"SHT_CUDA_CALLGRAPH"
	.align	4
	.sectionentsize	8
	.align		4
        /*0000*/ 	.word	0x00000000
	.align		4
        /*0004*/ 	.word	0xffffffff
	.align		4
        /*0008*/ 	.word	0x00000000
	.align		4
        /*000c*/ 	.word	0xfffffffe
	.align		4
        /*0010*/ 	.word	0x00000000
	.align		4
        /*0014*/ 	.word	0xfffffffd
	.align		4
        /*0018*/ 	.word	0x00000000
	.align		4
        /*001c*/ 	.word	0xfffffffc


//--------------------- .nv.constant4             --------------------------
	.section	.nv.constant4,"a",@progbits
	.align	8
	.align		8
.nv.constant4:
        /*0000*/ 	.dword	_$_str
	.align		8
        /*0008*/ 	.dword	_$_str_$_2


//--------------------- .text.triton_poi_fused__native_batch_norm_legit_no_training_relu_1 --------------------------
	.section	.text.triton_poi_fused__native_batch_norm_legit_no_training_relu_1,"ax",@progbits
	.align	128
        .global         triton_poi_fused__native_batch_norm_legit_no_training_relu_1
        .type           triton_poi_fused__native_batch_norm_legit_no_training_relu_1,@function
        .size           triton_poi_fused__native_batch_norm_legit_no_training_relu_1,(.L_x_1 - triton_poi_fused__native_batch_norm_legit_no_training_relu_1)
        .other          triton_poi_fused__native_batch_norm_legit_no_training_relu_1,@"STO_CUDA_ENTRY STV_DEFAULT"
triton_poi_fused__native_batch_norm_legit_no_training_relu_1:
.text.triton_poi_fused__native_batch_norm_legit_no_training_relu_1:
[----:B------:R-:W0:Y:S01]  /*0000*/  LDC R1, c[0x0][0x28] ;  /* 0x00000a00ff017b82 */ /* 0x000e220000000800 */
[----:B------:R-:W1:Y:S07]  /*0010*/  S2R R0, SR_TID.X ;  /* 0x0000000000007919 */ /* 0x000e6e0000002100 */
[----:B------:R-:W2:Y:S01]  /*0020*/  LDC.64 R8, c[0x0][0x220] ;  /* 0x00008800ff087b82 */ /* 0x000ea20000000a00 */
[----:B------:R-:W-:Y:S01]  /*0030*/  HFMA2.MMA R14, -RZ, RZ, 0, 0 ;  /* 0x00000000ff0e7435 */ /* 0x000fe200000001ff */
[----:B------:R-:W-:Y:S01]  /*0040*/  ULDC.64 UR4, c[0x0][0x208] ;  /* 0x0000820000047ab9 */ /* 0x000fe20000000a00 */
[----:B------:R-:W3:Y:S05]  /*0050*/  S2R R3, SR_CTAID.X ;  /* 0x0000000000037919 */ /* 0x000eea0000002500 */
[----:B------:R-:W4:Y:S08]  /*0060*/  LDC.64 R4, c[0x0][0x210] ;  /* 0x00008400ff047b82 */ /* 0x000f300000000a00 */
[----:B------:R-:W5:Y:S08]  /*0070*/  LDC.64 R6, c[0x0][0x218] ;  /* 0x00008600ff067b82 */ /* 0x000f700000000a00 */
[----:B------:R-:W5:Y:S01]  /*0080*/  LDC.64 R10, c[0x0][0x228] ;  /* 0x00008a00ff0a7b82 */ /* 0x000f620000000a00 */
[----:B-1----:R-:W-:-:S07]  /*0090*/  LOP3.LUT R0, R0, 0x7f, RZ, 0xc0, !PT ;  /* 0x0000007f00007812 */ /* 0x002fce00078ec0ff */
[----:B------:R-:W1:Y:S01]  /*00a0*/  LDC.64 R12, c[0x0][0x230] ;  /* 0x00008c00ff0c7b82 */ /* 0x000e620000000a00 */
[----:B---3--:R-:W-:Y:S01]  /*00b0*/  SHF.R.S32.HI R2, RZ, 0x18, R3 ;  /* 0x00000018ff027819 */ /* 0x008fe20000011403 */
[----:B------:R-:W-:-:S03]  /*00c0*/  IMAD R0, R3, 0x80, R0 ;  /* 0x0000008003007824 */ /* 0x000fc600078e0200 */
[----:B------:R-:W-:Y:S02]  /*00d0*/  SGXT R3, R2, 0x1 ;  /* 0x000000010203781a */ /* 0x000fe40000000200 */
[----:B------:R-:W-:Y:S02]  /*00e0*/  ISETP.GE.AND P0, PT, R0, 0x400, PT ;  /* 0x000004000000780c */ /* 0x000fe40003f06270 */
[----:B------:R-:W-:-:S04]  /*00f0*/  LEA.HI R3, R3, R0, RZ, 0x4 ;  /* 0x0000000003037211 */ /* 0x000fc800078f20ff */
[----:B------:R-:W-:-:S04]  /*0100*/  SHF.R.S32.HI R3, RZ, 0x4, R3 ;  /* 0x00000004ff037819 */ /* 0x000fc80000011403 */
[----:B------:R-:W-:-:S04]  /*0110*/  LEA.HI R2, R3, R3, RZ, 0x4 ;  /* 0x0000000303027211 */ /* 0x000fc800078f20ff */
[----:B------:R-:W-:-:S05]  /*0120*/  LOP3.LUT R2, R2, 0xfffffff0, RZ, 0xc0, !PT ;  /* 0xfffffff002027812 */ /* 0x000fca00078ec0ff */
[----:B------:R-:W-:-:S04]  /*0130*/  IMAD.IADD R15, R3, 0x1, -R2 ;  /* 0x00000001030f7824 */ /* 0x000fc800078e0a02 */
[----:B--2---:R-:W-:-:S05]  /*0140*/  IMAD.WIDE R8, R15, 0x4, R8 ;  /* 0x000000040f087825 */ /* 0x004fca00078e0208 */
[----:B------:R2:W3:Y:S01]  /*0150*/  @!P0 LDG.E.EL R14, desc[UR4][R8.64] ;  /* 0x00000004080e8981 */ /* 0x0004e2000c2e1900 */
[----:B------:R-:W-:Y:S01]  /*0160*/  CS2R R2, SRZ ;  /* 0x0000000000027805 */ /* 0x000fe2000001ff00 */
[----:B----4-:R-:W-:-:S04]  /*0170*/  IMAD.WIDE R4, R0, 0x4, R4 ;  /* 0x0000000400047825 */ /* 0x010fc800078e0204 */
[C---:B-----5:R-:W-:Y:S01]  /*0180*/  IMAD.WIDE R6, R15.reuse, 0x4, R6 ;  /* 0x000000040f067825 */ /* 0x060fe200078e0206 */
[----:B------:R4:W5:Y:S03]  /*0190*/  @!P0 LDG.E R2, desc[UR4][R4.64] ;  /* 0x0000000404028981 */ /* 0x000966000c1e1900 */
[C---:B0-2---:R-:W-:Y:S01]  /*01a0*/  IMAD.WIDE R8, R15.reuse, 0x4, R10 ;  /* 0x000000040f087825 */ /* 0x045fe200078e020a */
[----:B------:R0:W5:Y:S03]  /*01b0*/  @!P0 LDG.E.EL R3, desc[UR4][R6.64] ;  /* 0x0000000406038981 */ /* 0x000166000c2e1900 */
[----:B-1----:R-:W-:Y:S01]  /*01c0*/  IMAD.WIDE R10, R15, 0x4, R12 ;  /* 0x000000040f0a7825 */ /* 0x002fe200078e020c */
[----:B------:R-:W-:Y:S01]  /*01d0*/  CS2R R12, SRZ ;  /* 0x00000000000c7805 */ /* 0x000fe2000001ff00 */
[----:B----4-:R-:W1:Y:S05]  /*01e0*/  LDC.64 R4, c[0x0][0x238] ;  /* 0x00008e00ff047b82 */ /* 0x010e6a0000000a00 */
[----:B------:R-:W2:Y:S04]  /*01f0*/  @!P0 LDG.E.EL R12, desc[UR4][R8.64] ;  /* 0x00000004080c8981 */ /* 0x000ea8000c2e1900 */
[----:B------:R-:W2:Y:S01]  /*0200*/  @!P0 LDG.E.EL R13, desc[UR4][R10.64] ;  /* 0x000000040a0d8981 */ /* 0x000ea2000c2e1900 */
[----:B0-----:R-:W-:Y:S01]  /*0210*/  MOV R6, 0x3e800000 ;  /* 0x3e80000000067802 */ /* 0x001fe20000000f00 */
[----:B---3--:R-:W-:-:S04]  /*0220*/  FADD R14, R14, 9.9999997473787516356e-06 ;  /* 0x3727c5ac0e0e7421 */ /* 0x008fc80000000000 */
[----:B------:R-:W0:Y:S01]  /*0230*/  MUFU.SQRT R15, R14 ;  /* 0x0000000e000f7308 */ /* 0x000e220000002000 */
[----:B-----5:R-:W-:Y:S01]  /*0240*/  FADD R2, -R3, R2 ;  /* 0x0000000203027221 */ /* 0x020fe20000000100 */
[C---:B0-----:R-:W-:Y:S02]  /*0250*/  FSETP.GT.AND P1, PT, R15.reuse, 8.50705917302346158658e+37, PT ;  /* 0x7e8000000f00780b */ /* 0x041fe40003f24000 */
[----:B------:R-:W-:Y:S02]  /*0260*/  FSETP.GEU.AND P2, PT, R15, 1.175494350822287508e-38, PT ;  /* 0x008000000f00780b */ /* 0x000fe40003f4e000 */
[----:B------:R-:W-:-:S09]  /*0270*/  FSEL R6, R6, 1, P1 ;  /* 0x3f80000006067808 */ /* 0x000fd20000800000 */
[----:B------:R-:W-:Y:S02]  /*0280*/  @P1 FMUL R15, R15, 0.25 ;  /* 0x3e8000000f0f1820 */ /* 0x000fe40000400000 */
[----:B------:R-:W-:Y:S02]  /*0290*/  @!P2 FMUL R6, R6, 16777216 ;  /* 0x4b8000000606a820 */ /* 0x000fe40000400000 */
[----:B------:R-:W-:-:S06]  /*02a0*/  @!P2 FMUL R15, R15, 16777216 ;  /* 0x4b8000000f0fa820 */ /* 0x000fcc0000400000 */
[----:B------:R-:W0:Y:S02]  /*02b0*/  MUFU.RCP R15, R15 ;  /* 0x0000000f000f7308 */ /* 0x000e240000001000 */
[----:B0-----:R-:W-:-:S04]  /*02c0*/  FMUL R3, R15, R6 ;  /* 0x000000060f037220 */ /* 0x001fc80000400000 */
[----:B------:R-:W-:-:S04]  /*02d0*/  FMUL R2, R2, R3 ;  /* 0x0000000302027220 */ /* 0x000fc80000400000 */
[----:B--2---:R-:W-:Y:S01]  /*02e0*/  FFMA R12, R2, R12, R13 ;  /* 0x0000000c020c7223 */ /* 0x004fe2000000000d */
[----:B-1----:R-:W-:-:S04]  /*02f0*/  IMAD.WIDE R2, R0, 0x4, R4 ;  /* 0x0000000400027825 */ /* 0x002fc800078e0204 */
[----:B------:R-:W-:-:S04]  /*0300*/  FSETP.GEU.AND P1, PT, R12, RZ, PT ;  /* 0x000000ff0c00720b */ /* 0x000fc80003f2e000 */
[----:B------:R-:W-:Y:S01]  /*0310*/  FSEL R5, R12, RZ, P1 ;  /* 0x000000ff0c057208 */ /* 0x000fe20000800000 */
[----:B------:R-:W-:Y:S08]  /*0320*/  @P0 EXIT ;  /* 0x000000000000094d */ /* 0x000ff00003800000 */
[----:B------:R-:W-:Y:S01]  /*0330*/  STG.E desc[UR4][R2.64], R5 ;  /* 0x0000000502007986 */ /* 0x000fe2000c101904 */
[----:B------:R-:W-:Y:S05]  /*0340*/  EXIT ;  /* 0x000000000000794d */ /* 0x000fea0003800000 */
.L_x_0:
[----:B------:R-:W-:-:S00]  /*0350*/  BRA `(.L_x_0) ;  /* 0xfffffffc00fc7947 */ /* 0x000fc0000383ffff */
[----:B------:R-:W-:-:S00]  /*0360*/  NOP ;  /* 0x0000000000007918 */ /* 0x000fc00000000000 */
        /* <DEDUP_REMOVED lines=9> */
.L_x_1:


//--------------------- .nv.global.init           --------------------------
	.section	.nv.global.init,"aw",@progbits
.nv.global.init:
	.type		_$_str,@object
	.size		_$_str,(_$_str_$_2 - _$_str)
_$_str:
        /*0000*/ 	.byte	0x5f, 0x5f, 0x43, 0x55, 0x44, 0x41, 0x5f, 0x46, 0x54, 0x5a, 0x00
	.type		_$_str_$_2,@object
	.size		_$_str_$_2,(.L_1 - _$_str_$_2)
_$_str_$_2:
        /*000b*/ 	.byte	0x5f, 0x5f, 0x43, 0x55, 0x44, 0x41, 0x5f, 0x50, 0x52, 0x45, 0x43, 0x5f, 0x53, 0x51, 0x52, 0x54
        /*001b*/ 	.byte	0x00
.L_1:


//--------------------- .nv.constant0.triton_poi_fused__native_batch_norm_legit_no_training_relu_1 --------------------------
	.section	.nv.constant0.triton_poi_fused__native_batch_norm_legit_no_training_relu_1,"a",@progbits
	.sectionflags	@""
	.align	4
.nv.constant0.triton_poi_fused__native_batch_norm_legit_no_training_relu_1:
	.zero		580
